	.headerflags	@"EF_CUDA_TEXMODE_UNIFIED EF_CUDA_64BIT_ADDRESS EF_CUDA_ACCELERATORS EF_CUDA_SM90 EF_CUDA_VIRTUAL_SM(EF_CUDA_SM90)"
	.elftype	@"ET_EXEC"


//--------------------- .nv.info                  --------------------------
	.section	.nv.info,"",@"SHT_CUDA_INFO"
	.align	4


	//----- nvinfo : EIATTR_REGCOUNT
	.align		4
        /*0000*/ 	.byte	0x04, 0x2f
        /*0002*/ 	.short	(.L_2 - .L_1)
	.align		4
.L_1:
        /*0004*/ 	.word	index@(triton_per_fused_native_group_norm_15)
        /*0008*/ 	.word	0x00000012


	//----- nvinfo : EIATTR_MIN_STACK_SIZE
	.align		4
.L_2:
        /*000c*/ 	.byte	0x04, 0x12
        /*000e*/ 	.short	(.L_4 - .L_3)
	.align		4
.L_3:
        /*0010*/ 	.word	index@(triton_per_fused_native_group_norm_15)
        /*0014*/ 	.word	0x00000000


	//----- nvinfo : EIATTR_FRAME_SIZE
	.align		4
.L_4:
        /*0018*/ 	.byte	0x04, 0x11
        /*001a*/ 	.short	(.L_6 - .L_5)
	.align		4
.L_5:
        /*001c*/ 	.word	index@(triton_per_fused_native_group_norm_15)
        /*0020*/ 	.word	0x00000000


	//----- nvinfo : EIATTR_MIN_STACK_SIZE
	.align		4
.L_6:
        /*0024*/ 	.byte	0x04, 0x12
        /*0026*/ 	.short	(.L_8 - .L_7)
	.align		4
.L_7:
        /*0028*/ 	.word	index@(triton_per_fused_native_group_norm_15)
        /*002c*/ 	.word	0x00000000
.L_8:


//--------------------- .nv.info.triton_per_fused_native_group_norm_15 --------------------------
	.section	.nv.info.triton_per_fused_native_group_norm_15,"",@"SHT_CUDA_INFO"
	.sectionflags	@""
	.align	4


	//----- nvinfo : EIATTR_CUDA_API_VERSION
	.align		4
        /*0000*/ 	.byte	0x04, 0x37
        /*0002*/ 	.short	(.L_10 - .L_9)
.L_9:
        /*0004*/ 	.word	0x0000007c


	//----- nvinfo : EIATTR_KPARAM_INFO
	.align		4
.L_10:
        /*0008*/ 	.byte	0x04, 0x17
        /*000a*/ 	.short	(.L_12 - .L_11)
.L_11:
        /*000c*/ 	.word	0x00000000
        /*0010*/ 	.short	0x0007
        /*0012*/ 	.short	0x0034
        /*0014*/ 	.byte	0x00, 0xf0, 0x11, 0x00


	//----- nvinfo : EIATTR_KPARAM_INFO
	.align		4
.L_12:
        /*0018*/ 	.byte	0x04, 0x17
        /*001a*/ 	.short	(.L_14 - .L_13)
.L_13:
        /*001c*/ 	.word	0x00000000
        /*0020*/ 	.short	0x0006
        /*0022*/ 	.short	0x0030
        /*0024*/ 	.byte	0x00, 0xf0, 0x11, 0x00


	//----- nvinfo : EIATTR_KPARAM_INFO
	.align		4
.L_14:
        /*0028*/ 	.byte	0x04, 0x17
        /*002a*/ 	.short	(.L_16 - .L_15)
.L_15:
        /*002c*/ 	.word	0x00000000
        /*0030*/ 	.short	0x0005
        /*0032*/ 	.short	0x0028
        /*0034*/ 	.byte	0x00, 0xf4, 0x21, 0x00


	//----- nvinfo : EIATTR_KPARAM_INFO
	.align		4
.L_16:
        /*0038*/ 	.byte	0x04, 0x17
        /*003a*/ 	.short	(.L_18 - .L_17)
.L_17:
        /*003c*/ 	.word	0x00000000
        /*0040*/ 	.short	0x0004
        /*0042*/ 	.short	0x0020
        /*0044*/ 	.byte	0x00, 0xf4, 0x21, 0x00


	//----- nvinfo : EIATTR_KPARAM_INFO
	.align		4
.L_18:
        /*0048*/ 	.byte	0x04, 0x17
        /*004a*/ 	.short	(.L_20 - .L_19)
.L_19:
        /*004c*/ 	.word	0x00000000
        /*0050*/ 	.short	0x0003
        /*0052*/ 	.short	0x0018
        /*0054*/ 	.byte	0x00, 0xf4, 0x21, 0x00


	//----- nvinfo : EIATTR_KPARAM_INFO
	.align		4
.L_20:
        /*0058*/ 	.byte	0x04, 0x17
        /*005a*/ 	.short	(.L_22 - .L_21)
.L_21:
        /*005c*/ 	.word	0x00000000
        /*0060*/ 	.short	0x0002
        /*0062*/ 	.short	0x0010
        /*0064*/ 	.byte	0x00, 0xf4, 0x21, 0x00


	//----- nvinfo : EIATTR_KPARAM_INFO
	.align		4
.L_22:
        /*0068*/ 	.byte	0x04, 0x17
        /*006a*/ 	.short	(.L_24 - .L_23)
.L_23:
        /*006c*/ 	.word	0x00000000
        /*0070*/ 	.short	0x0001
        /*0072*/ 	.short	0x0008
        /*0074*/ 	.byte	0x00, 0xf4, 0x21, 0x00


	//----- nvinfo : EIATTR_KPARAM_INFO
	.align		4
.L_24:
        /*0078*/ 	.byte	0x04, 0x17
        /*007a*/ 	.short	(.L_26 - .L_25)
.L_25:
        /*007c*/ 	.word	0x00000000
        /*0080*/ 	.short	0x0000
        /*0082*/ 	.short	0x0000
        /*0084*/ 	.byte	0x00, 0xf4, 0x21, 0x00


	//----- nvinfo : EIATTR_SPARSE_MMA_MASK
	.align		4
.L_26:
        /*0088*/ 	.byte	0x03, 0x50
        /*008a*/ 	.short	0x0000


	//----- nvinfo : EIATTR_MAXREG_COUNT
	.align		4
        /*008c*/ 	.byte	0x03, 0x1b
        /*008e*/ 	.short	0x00ff


	//----- nvinfo : EIATTR_COOP_GROUP_MASK_REGIDS
	.align		4
        /*0090*/ 	.byte	0x04, 0x29
        /*0092*/ 	.short	(.L_28 - .L_27)


	//   ....[0]....
.L_27:
        /*0094*/ 	.word	0xffffffff


	//   ....[1]....
        /*0098*/ 	.word	0xffffffff


	//   ....[2]....
        /*009c*/ 	.word	0xffffffff


	//   ....[3]....
        /*00a0*/ 	.word	0xffffffff


	//   ....[4]....
        /*00a4*/ 	.word	0xffffffff


	//   ....[5]....
        /*00a8*/ 	.word	0xffffffff


	//   ....[6]....
        /*00ac*/ 	.word	0xffffffff


	//   ....[7]....
        /*00b0*/ 	.word	0xffffffff


	//   ....[8]....
        /*00b4*/ 	.word	0xffffffff


	//----- nvinfo : EIATTR_COOP_GROUP_INSTR_OFFSETS
	.align		4
.L_28:
        /*00b8*/ 	.byte	0x04, 0x28
        /*00ba*/ 	.short	(.L_30 - .L_29)


	//   ....[0]....
.L_29:
        /*00bc*/ 	.word	0x00000150


	//   ....[1]....
        /*00c0*/ 	.word	0x00000190


	//   ....[2]....
        /*00c4*/ 	.word	0x000001c0


	//   ....[3]....
        /*00c8*/ 	.word	0x000001f0


	//   ....[4]....
        /*00cc*/ 	.word	0x000002c0


	//   ....[5]....
        /*00d0*/ 	.word	0x00000380


	//   ....[6]....
        /*00d4*/ 	.word	0x000003a0


	//   ....[7]....
        /*00d8*/ 	.word	0x000004b0


	//   ....[8]....
        /*00dc*/ 	.word	0x00000500


	//----- nvinfo : EIATTR_EXIT_INSTR_OFFSETS
	.align		4
.L_30:
        /*00e0*/ 	.byte	0x04, 0x1c
        /*00e2*/ 	.short	(.L_32 - .L_31)


	//   ....[0]....
.L_31:
        /*00e4*/ 	.word	0x00000640


	//   ....[1]....
        /*00e8*/ 	.word	0x00000660


	//----- nvinfo : EIATTR_REQNTID
	.align		4
.L_32:
        /*00ec*/ 	.byte	0x04, 0x10
        /*00ee*/ 	.short	(.L_34 - .L_33)
.L_33:
        /*00f0*/ 	.word	0x00000040
        /*00f4*/ 	.word	0x00000001
        /*00f8*/ 	.word	0x00000001


	//----- nvinfo : EIATTR_CBANK_PARAM_SIZE
	.align		4
.L_34:
        /*00fc*/ 	.byte	0x03, 0x19
        /*00fe*/ 	.short	0x0038


	//----- nvinfo : EIATTR_PARAM_CBANK
	.align		4
        /*0100*/ 	.byte	0x04, 0x0a
        /*0102*/ 	.short	(.L_36 - .L_35)
	.align		4
.L_35:
        /*0104*/ 	.word	index@(.nv.constant0.triton_per_fused_native_group_norm_15)
        /*0108*/ 	.short	0x0210
        /*010a*/ 	.short	0x0038


	//----- nvinfo : EIATTR_SW_WAR
	.align		4
.L_36:
        /*010c*/ 	.byte	0x04, 0x36
        /*010e*/ 	.short	(.L_38 - .L_37)
.L_37:
        /*0110*/ 	.word	0x00000008
.L_38:


//--------------------- .nv.callgraph             --------------------------
	.section	.nv.callgraph,"",@"SHT_CUDA_CALLGRAPH"
	.align	4
	.sectionentsize	8
	.align		4
        /*0000*/ 	.word	0x00000000
	.align		4
        /*0004*/ 	.word	0xffffffff
	.align		4
        /*0008*/ 	.word	0x00000000
	.align		4
        /*000c*/ 	.word	0xfffffffe
	.align		4
        /*0010*/ 	.word	0x00000000
	.align		4
        /*0014*/ 	.word	0xfffffffd
	.align		4
        /*0018*/ 	.word	0x00000000
	.align		4
        /*001c*/ 	.word	0xfffffffc


//--------------------- .nv.constant4             --------------------------
	.section	.nv.constant4,"a",@progbits
	.align	8
	.align		8
.nv.constant4:
        /*0000*/ 	.dword	_$_str


//--------------------- .text.triton_per_fused_native_group_norm_15 --------------------------
	.section	.text.triton_per_fused_native_group_norm_15,"ax",@progbits
	.align	128
        .global         triton_per_fused_native_group_norm_15
        .type           triton_per_fused_native_group_norm_15,@function
        .size           triton_per_fused_native_group_norm_15,(.L_x_1 - triton_per_fused_native_group_norm_15)
        .other          triton_per_fused_native_group_norm_15,@"STO_CUDA_ENTRY STV_DEFAULT"
triton_per_fused_native_group_norm_15:
.text.triton_per_fused_native_group_norm_15:
[----:B------:R-:W0:Y:S02]  /*0000*/  LDC R1, c[0x0][0x28] ;  /* 0x00000a00ff017b82 */ /* 0x000e240000000800 */
[----:B------:R-:W1:Y:S01]  /*0010*/  S2R R10, SR_TID.X ;  /* 0x00000000000a7919 */ /* 0x000e620000002100 */
[----:B------:R-:W2:Y:S01]  /*0020*/  LDC.64 R2, c[0x0][0x220] ;  /* 0x00008800ff027b82 */ /* 0x000ea20000000a00 */
[----:B------:R-:W-:Y:S01]  /*0030*/  HFMA2.MMA R11, -RZ, RZ, 0, 0 ;  /* 0x00000000ff0b7435 */ /* 0x000fe200000001ff */
[----:B------:R-:W-:Y:S01]  /*0040*/  ULDC.64 UR4, c[0x0][0x208] ;  /* 0x0000820000047ab9 */ /* 0x000fe20000000a00 */
[----:B------:R-:W3:Y:S05]  /*0050*/  S2R R0, SR_CTAID.X ;  /* 0x0000000000007919 */ /* 0x000eea0000002500 */
[----:B------:R-:W4:Y:S01]  /*0060*/  LDC.64 R6, c[0x0][0x218] ;  /* 0x00008600ff067b82 */ /* 0x000f220000000a00 */
[----:B-1----:R-:W-:-:S02]  /*0070*/  LOP3.LUT R5, R10, 0x7, RZ, 0xc0, !PT ;  /* 0x000000070a057812 */ /* 0x002fc400078ec0ff */
[C---:B---3--:R-:W-:Y:S02]  /*0080*/  ISETP.GE.AND P1, PT, R0.reuse, 0x20, PT ;  /* 0x000000200000780c */ /* 0x048fe40003f26270 */
[----:B------:R-:W-:-:S03]  /*0090*/  LEA R9, R0, R5, 0x3 ;  /* 0x0000000500097211 */ /* 0x000fc600078e18ff */
[----:B------:R-:W1:Y:S02]  /*00a0*/  LDC.64 R4, c[0x0][0x210] ;  /* 0x00008400ff047b82 */ /* 0x000e640000000a00 */
[----:B--2---:R-:W-:-:S06]  /*00b0*/  IMAD.WIDE R2, R9, 0x4, R2 ;  /* 0x0000000409027825 */ /* 0x004fcc00078e0202 */
[----:B------:R-:W2:Y:S01]  /*00c0*/  @!P1 LDG.E R11, desc[UR4][R2.64] ;  /* 0x00000004020b9981 */ /* 0x000ea2000c1e1900 */
[----:B------:R-:W-:Y:S01]  /*00d0*/  MOV R8, RZ ;  /* 0x000000ff00087202 */ /* 0x000fe20000000f00 */
[----:B----4-:R-:W-:-:S04]  /*00e0*/  IMAD.WIDE R6, R9, 0x4, R6 ;  /* 0x0000000409067825 */ /* 0x010fc800078e0206 */
[----:B-1----:R-:W-:Y:S01]  /*00f0*/  IMAD.WIDE R4, R9, 0x4, R4 ;  /* 0x0000000409047825 */ /* 0x002fe200078e0204 */
[----:B------:R-:W-:-:S04]  /*0100*/  HFMA2.MMA R9, -RZ, RZ, 0, 0 ;  /* 0x00000000ff097435 */ /* 0x000fc800000001ff */
[----:B------:R-:W3:Y:S06]  /*0110*/  @!P1 LDG.E R8, desc[UR4][R4.64] ;  /* 0x0000000404089981 */ /* 0x000eec000c1e1900 */
[----:B------:R-:W4:Y:S01]  /*0120*/  @!P1 LDG.E R9, desc[UR4][R6.64] ;  /* 0x0000000406099981 */ /* 0x000f22000c1e1900 */
[----:B--2---:R-:W-:-:S04]  /*0130*/  SEL R11, R11, RZ, !P1 ;  /* 0x000000ff0b0b7207 */ /* 0x004fc80004800000 */
[----:B------:R-:W-:-:S05]  /*0140*/  FSEL R11, R11, RZ, !P1 ;  /* 0x000000ff0b0b7208 */ /* 0x000fca0004800000 */
[----:B------:R-:W1:Y:S01]  /*0150*/  SHFL.BFLY PT, R12, R11, 0x4, 0x1f ;  /* 0x0c801f000b0c7f89 */ /* 0x000e6200000e0000 */
[----:B---3--:R-:W-:-:S04]  /*0160*/  SEL R8, R8, RZ, !P1 ;  /* 0x000000ff08087207 */ /* 0x008fc80004800000 */
[----:B------:R-:W-:Y:S02]  /*0170*/  FSEL R8, R8, RZ, !P1 ;  /* 0x000000ff08087208 */ /* 0x000fe40004800000 */
[----:B----4-:R-:W-:-:S03]  /*0180*/  SEL R6, R9, RZ, !P1 ;  /* 0x000000ff09067207 */ /* 0x010fc60004800000 */
[----:B------:R-:W2:Y:S01]  /*0190*/  SHFL.BFLY PT, R7, R8, 0x4, 0x1f ;  /* 0x0c801f0008077f89 */ /* 0x000ea200000e0000 */
[----:B------:R-:W-:Y:S01]  /*01a0*/  FSEL R6, R6, RZ, !P1 ;  /* 0x000000ff06067208 */ /* 0x000fe20004800000 */
[----:B-1----:R-:W-:-:S04]  /*01b0*/  FADD R2, R11, R12 ;  /* 0x0000000c0b027221 */ /* 0x002fc80000000000 */
[----:B------:R-:W1:Y:S01]  /*01c0*/  SHFL.BFLY PT, R9, R6, 0x4, 0x1f ;  /* 0x0c801f0006097f89 */ /* 0x000e6200000e0000 */
[C---:B------:R-:W-:Y:S01]  /*01d0*/  FMUL R3, R2.reuse, 0.25 ;  /* 0x3e80000002037820 */ /* 0x040fe20000400000 */
[C---:B------:R-:W-:Y:S02]  /*01e0*/  FSETP.GEU.AND P2, PT, |R2|.reuse, 1.175494350822287508e-38, PT ;  /* 0x008000000200780b */ /* 0x040fe40003f4e200 */
[----:B------:R-:W3:Y:S01]  /*01f0*/  SHFL.BFLY PT, R5, R2, 0x2, 0x1f ;  /* 0x0c401f0002057f89 */ /* 0x000ee200000e0000 */
[C---:B------:R-:W-:Y:S02]  /*0200*/  FSETP.GT.AND P0, PT, |R2|.reuse, 8.50705917302346158658e+37, PT ;  /* 0x7e8000000200780b */ /* 0x040fe40003f04200 */
[----:B------:R-:W-:Y:S02]  /*0210*/  FSETP.NEU.AND P1, PT, R2, RZ, PT ;  /* 0x000000ff0200720b */ /* 0x000fe40003f2d000 */
[----:B------:R-:W-:-:S06]  /*0220*/  FSEL R4, R3, R2, P0 ;  /* 0x0000000203047208 */ /* 0x000fcc0000000000 */
[----:B------:R-:W-:-:S03]  /*0230*/  @!P2 FMUL R4, R4, 16777216 ;  /* 0x4b8000000404a820 */ /* 0x000fc60000400000 */
[----:B------:R-:W-:Y:S01]  /*0240*/  @P0 FMUL R12, R12, 0.25 ;  /* 0x3e8000000c0c0820 */ /* 0x000fe20000400000 */
[----:B--2---:R-:W-:Y:S01]  /*0250*/  FADD R7, -R8, R7 ;  /* 0x0000000708077221 */ /* 0x004fe20000000100 */
[----:B------:R2:W4:Y:S02]  /*0260*/  MUFU.RCP R13, R4 ;  /* 0x00000004000d7308 */ /* 0x0005240000001000 */
[----:B------:R-:W-:Y:S01]  /*0270*/  @!P2 FMUL R12, R12, 16777216 ;  /* 0x4b8000000c0ca820 */ /* 0x000fe20000400000 */
[----:B-1----:R-:W-:Y:S01]  /*0280*/  FADD R6, R6, R9 ;  /* 0x0000000906067221 */ /* 0x002fe20000000000 */
[----:B---3--:R-:W-:-:S04]  /*0290*/  FADD R3, R2, R5 ;  /* 0x0000000502037221 */ /* 0x008fc80000000000 */
[C---:B------:R-:W-:Y:S01]  /*02a0*/  FMUL R14, R3.reuse, 0.25 ;  /* 0x3e800000030e7820 */ /* 0x040fe20000400000 */
[----:B------:R-:W-:Y:S01]  /*02b0*/  FSETP.GEU.AND P2, PT, |R3|, 1.175494350822287508e-38, PT ;  /* 0x008000000300780b */ /* 0x000fe20003f4e200 */
[----:B--2---:R-:W1:Y:S01]  /*02c0*/  SHFL.BFLY PT, R4, R3, 0x1, 0x1f ;  /* 0x0c201f0003047f89 */ /* 0x004e6200000e0000 */
[----:B----4-:R-:W-:Y:S01]  /*02d0*/  FMUL R13, R13, R12 ;  /* 0x0000000c0d0d7220 */ /* 0x010fe20000400000 */
[----:B------:R-:W-:Y:S01]  /*02e0*/  FSETP.GT.AND P0, PT, |R3|, 8.50705917302346158658e+37, PT ;  /* 0x7e8000000300780b */ /* 0x000fe20003f04200 */
[----:B------:R-:W-:-:S03]  /*02f0*/  FMUL R12, R7, R7 ;  /* 0x00000007070c7220 */ /* 0x000fc60000400000 */
[----:B------:R-:W-:Y:S01]  /*0300*/  FSEL R13, R13, RZ, P1 ;  /* 0x000000ff0d0d7208 */ /* 0x000fe20000800000 */
[----:B------:R-:W-:Y:S01]  /*0310*/  FMUL R12, R11, R12 ;  /* 0x0000000c0b0c7220 */ /* 0x000fe20000400000 */
[----:B------:R-:W-:Y:S02]  /*0320*/  FSEL R14, R14, R3, P0 ;  /* 0x000000030e0e7208 */ /* 0x000fe40000000000 */
[----:B------:R-:W-:Y:S01]  /*0330*/  FSETP.NEU.AND P1, PT, R3, RZ, PT ;  /* 0x000000ff0300720b */ /* 0x000fe20003f2d000 */
[----:B------:R-:W-:Y:S01]  /*0340*/  FFMA R7, R7, R13, R8 ;  /* 0x0000000d07077223 */ /* 0x000fe20000000008 */
[----:B------:R-:W-:Y:S01]  /*0350*/  FFMA R6, R13, R12, R6 ;  /* 0x0000000c0d067223 */ /* 0x000fe20000000006 */
[----:B------:R-:W-:Y:S02]  /*0360*/  @!P2 FMUL R14, R14, 16777216 ;  /* 0x4b8000000e0ea820 */ /* 0x000fe40000400000 */
[----:B------:R-:W-:Y:S01]  /*0370*/  @P0 FMUL R5, R5, 0.25 ;  /* 0x3e80000005050820 */ /* 0x000fe20000400000 */
[----:B------:R-:W2:Y:S03]  /*0380*/  SHFL.BFLY PT, R8, R7, 0x2, 0x1f ;  /* 0x0c401f0007087f89 */ /* 0x000ea600000e0000 */
[----:B------:R-:W3:Y:S01]  /*0390*/  MUFU.RCP R14, R14 ;  /* 0x0000000e000e7308 */ /* 0x000ee20000001000 */
[----:B------:R-:W4:Y:S01]  /*03a0*/  SHFL.BFLY PT, R9, R6, 0x2, 0x1f ;  /* 0x0c401f0006097f89 */ /* 0x000f2200000e0000 */
[----:B------:R-:W-:Y:S01]  /*03b0*/  @!P2 FMUL R5, R5, 16777216 ;  /* 0x4b8000000505a820 */ /* 0x000fe20000400000 */
[----:B-1----:R-:W-:-:S05]  /*03c0*/  FADD R15, R3, R4 ;  /* 0x00000004030f7221 */ /* 0x002fca0000000000 */
[C---:B------:R-:W-:Y:S02]  /*03d0*/  FSETP.GT.AND P0, PT, |R15|.reuse, 8.50705917302346158658e+37, PT ;  /* 0x7e8000000f00780b */ /* 0x040fe40003f04200 */
[----:B------:R-:W-:Y:S01]  /*03e0*/  FSETP.GEU.AND P2, PT, |R15|, 1.175494350822287508e-38, PT ;  /* 0x008000000f00780b */ /* 0x000fe20003f4e200 */
[----:B---3--:R-:W-:-:S05]  /*03f0*/  FMUL R5, R14, R5 ;  /* 0x000000050e057220 */ /* 0x008fca0000400000 */
[----:B------:R-:W-:Y:S01]  /*0400*/  FSEL R11, R5, RZ, P1 ;  /* 0x000000ff050b7208 */ /* 0x000fe20000800000 */
[----:B--2---:R-:W-:Y:S01]  /*0410*/  FADD R8, -R7, R8 ;  /* 0x0000000807087221 */ /* 0x004fe20000000100 */
[----:B------:R-:W-:-:S03]  /*0420*/  FSETP.NEU.AND P1, PT, R15, RZ, PT ;  /* 0x000000ff0f00720b */ /* 0x000fc60003f2d000 */
[----:B------:R-:W-:Y:S01]  /*0430*/  @P0 FMUL R15, R15, 0.25 ;  /* 0x3e8000000f0f0820 */ /* 0x000fe20000400000 */
[----:B------:R-:W-:Y:S01]  /*0440*/  @P0 FMUL R4, R4, 0.25 ;  /* 0x3e80000004040820 */ /* 0x000fe20000400000 */
[C---:B------:R-:W-:Y:S01]  /*0450*/  FMUL R13, R8.reuse, R8 ;  /* 0x00000008080d7220 */ /* 0x040fe20000400000 */
[----:B------:R-:W-:Y:S01]  /*0460*/  FFMA R5, R8, R11, R7 ;  /* 0x0000000b08057223 */ /* 0x000fe20000000007 */
[----:B----4-:R-:W-:Y:S01]  /*0470*/  FADD R6, R6, R9 ;  /* 0x0000000906067221 */ /* 0x010fe20000000000 */
[----:B------:R-:W-:Y:S01]  /*0480*/  @!P2 FMUL R15, R15, 16777216 ;  /* 0x4b8000000f0fa820 */ /* 0x000fe20000400000 */
[----:B------:R-:W-:Y:S01]  /*0490*/  FMUL R13, R2, R13 ;  /* 0x0000000d020d7220 */ /* 0x000fe20000400000 */
[----:B------:R-:W-:Y:S01]  /*04a0*/  @!P2 FMUL R4, R4, 16777216 ;  /* 0x4b8000000404a820 */ /* 0x000fe20000400000 */
[----:B------:R-:W1:Y:S01]  /*04b0*/  SHFL.BFLY PT, R2, R5, 0x1, 0x1f ;  /* 0x0c201f0005027f89 */ /* 0x000e6200000e0000 */
[----:B------:R-:W2:Y:S01]  /*04c0*/  LDC.64 R8, c[0x0][0x238] ;  /* 0x00008e00ff087b82 */ /* 0x000ea20000000a00 */
[----:B------:R-:W-:Y:S01]  /*04d0*/  FFMA R6, R11, R13, R6 ;  /* 0x0000000d0b067223 */ /* 0x000fe20000000006 */
[----:B------:R-:W3:Y:S01]  /*04e0*/  MUFU.RCP R15, R15 ;  /* 0x0000000f000f7308 */ /* 0x000ee20000001000 */
[----:B------:R-:W-:-:S03]  /*04f0*/  LOP3.LUT P0, RZ, R10, 0x3f, RZ, 0xc0, !PT ;  /* 0x0000003f0aff7812 */ /* 0x000fc6000780c0ff */
[----:B------:R-:W4:Y:S01]  /*0500*/  SHFL.BFLY PT, R7, R6, 0x1, 0x1f ;  /* 0x0c201f0006077f89 */ /* 0x000f2200000e0000 */
[----:B------:R-:W-:Y:S01]  /*0510*/  ISETP.LT.AND P0, PT, R0, 0x20, !P0 ;  /* 0x000000200000780c */ /* 0x000fe20004701270 */
[----:B---3--:R-:W-:-:S05]  /*0520*/  FMUL R4, R15, R4 ;  /* 0x000000040f047220 */ /* 0x008fca0000400000 */
[----:B------:R-:W-:Y:S01]  /*0530*/  FSEL R4, R4, RZ, P1 ;  /* 0x000000ff04047208 */ /* 0x000fe20000800000 */
[----:B-1----:R-:W-:Y:S01]  /*0540*/  FADD R12, -R5, R2 ;  /* 0x00000002050c7221 */ /* 0x002fe20000000100 */
[----:B--2---:R-:W-:-:S04]  /*0550*/  IMAD.WIDE R8, R0, 0x4, R8 ;  /* 0x0000000400087825 */ /* 0x004fc800078e0208 */
[C---:B------:R-:W-:Y:S01]  /*0560*/  FMUL R2, R12.reuse, R12 ;  /* 0x0000000c0c027220 */ /* 0x040fe20000400000 */
[----:B------:R-:W-:Y:S01]  /*0570*/  FFMA R5, R12, R4, R5 ;  /* 0x000000040c057223 */ /* 0x000fe20000000005 */
[----:B----4-:R-:W-:Y:S02]  /*0580*/  FADD R7, R6, R7 ;  /* 0x0000000706077221 */ /* 0x010fe40000000000 */
[----:B------:R-:W-:Y:S02]  /*0590*/  FMUL R11, R3, R2 ;  /* 0x00000002030b7220 */ /* 0x000fe40000400000 */
[----:B------:R-:W1:Y:S02]  /*05a0*/  LDC.64 R2, c[0x0][0x228] ;  /* 0x00008a00ff027b82 */ /* 0x000e640000000a00 */
[----:B------:R-:W-:Y:S01]  /*05b0*/  FFMA R13, R4, R11, R7 ;  /* 0x0000000b040d7223 */ /* 0x000fe20000000007 */
[----:B------:R-:W-:-:S05]  /*05c0*/  MOV R11, 0x37800000 ;  /* 0x37800000000b7802 */ /* 0x000fca0000000f00 */
[----:B------:R-:W-:Y:S01]  /*05d0*/  FFMA R11, R13, R11, 9.9999997473787516356e-06 ;  /* 0x3727c5ac0d0b7423 */ /* 0x000fe2000000000b */
[----:B------:R-:W2:Y:S05]  /*05e0*/  LDC.64 R6, c[0x0][0x230] ;  /* 0x00008c00ff067b82 */ /* 0x000eaa0000000a00 */
[----:B------:R-:W3:Y:S01]  /*05f0*/  MUFU.RSQ R11, R11 ;  /* 0x0000000b000b7308 */ /* 0x000ee20000001400 */
[C---:B-1----:R-:W-:Y:S01]  /*0600*/  IMAD.WIDE R2, R0.reuse, 0x4, R2 ;  /* 0x0000000400027825 */ /* 0x042fe200078e0202 */
[----:B---3--:R1:W-:Y:S04]  /*0610*/  @P0 STG.E desc[UR4][R8.64], R11 ;  /* 0x0000000b08000986 */ /* 0x0083e8000c101904 */
[----:B------:R1:W-:Y:S01]  /*0620*/  @P0 STG.E desc[UR4][R2.64], R5 ;  /* 0x0000000502000986 */ /* 0x0003e2000c101904 */
[----:B--2---:R-:W-:Y:S01]  /*0630*/  IMAD.WIDE R6, R0, 0x4, R6 ;  /* 0x0000000400067825 */ /* 0x004fe200078e0206 */
[----:B------:R-:W-:Y:S06]  /*0640*/  @!P0 EXIT ;  /* 0x000000000000894d */ /* 0x000fec0003800000 */
[----:B------:R-:W-:Y:S01]  /*0650*/  STG.E desc[UR4][R6.64], R13 ;  /* 0x0000000d06007986 */ /* 0x000fe2000c101904 */
[----:B------:R-:W-:Y:S05]  /*0660*/  EXIT ;  /* 0x000000000000794d */ /* 0x000fea0003800000 */
.L_x_0:
[----:B------:R-:W-:-:S00]  /*0670*/  BRA `(.L_x_0) ;  /* 0xfffffffc00fc7947 */ /* 0x000fc0000383ffff */
[----:B------:R-:W-:-:S00]  /*0680*/  NOP ;  /* 0x0000000000007918 */ /* 0x000fc00000000000 */
[----:B------:R-:W-:-:S00]  /*0690*/  NOP ;  /* 0x0000000000007918 */ /* 0x000fc00000000000 */
[----:B------:R-:W-:-:S00]  /*06a0*/  NOP ;  /* 0x0000000000007918 */ /* 0x000fc00000000000 */
[----:B------:R-:W-:-:S00]  /*06b0*/  NOP ;  /* 0x0000000000007918 */ /* 0x000fc00000000000 */
[----:B------:R-:W-:-:S00]  /*06c0*/  NOP ;  /* 0x0000000000007918 */ /* 0x000fc00000000000 */
[----:B------:R-:W-:-:S00]  /*06d0*/  NOP ;  /* 0x0000000000007918 */ /* 0x000fc00000000000 */
[----:B------:R-:W-:-:S00]  /*06e0*/  NOP ;  /* 0x0000000000007918 */ /* 0x000fc00000000000 */
[----:B------:R-:W-:-:S00]  /*06f0*/  NOP ;  /* 0x0000000000007918 */ /* 0x000fc00000000000 */
.L_x_1:


//--------------------- .nv.global.init           --------------------------
	.section	.nv.global.init,"aw",@progbits
.nv.global.init:
	.type		_$_str,@object
	.size		_$_str,(.L_0 - _$_str)
_$_str:
        /*0000*/ 	.byte	0x5f, 0x5f, 0x43, 0x55, 0x44, 0x41, 0x5f, 0x46, 0x54, 0x5a, 0x00
.L_0:


//--------------------- .nv.constant0.triton_per_fused_native_group_norm_15 --------------------------
	.section	.nv.constant0.triton_per_fused_native_group_norm_15,"a",@progbits
	.sectionflags	@""
	.align	4
.nv.constant0.triton_per_fused_native_group_norm_15:
	.zero		584
